//
// Generated by NVIDIA NVVM Compiler
//
// Compiler Build ID: CL-36424714
// Cuda compilation tools, release 13.0, V13.0.88
// Based on NVVM 20.0.0
//

.version 9.0
.target sm_100
.address_size 64

	// .globl	_Z6reduceIfEvPKT_PS0_i
// _ZZ6reduceIfEvPKT_PS0_iE5sdata has been demoted

.visible .entry _Z6reduceIfEvPKT_PS0_i(
	.param .u64 .ptr .align 1 _Z6reduceIfEvPKT_PS0_i_param_0,
	.param .u64 .ptr .align 1 _Z6reduceIfEvPKT_PS0_i_param_1,
	.param .u32 _Z6reduceIfEvPKT_PS0_i_param_2
)
{
	.reg .pred 	%p<6>;
	.reg .b32 	%r<20>;
	.reg .b32 	%f<10>;
	.reg .b64 	%rd<7>;
	// demoted variable
	.shared .align 4 .b8 _ZZ6reduceIfEvPKT_PS0_iE5sdata[1024];
	ld.param.u64 	%rd1, [_Z6reduceIfEvPKT_PS0_i_param_0];
	ld.param.u64 	%rd2, [_Z6reduceIfEvPKT_PS0_i_param_1];
	ld.param.u32 	%r7, [_Z6reduceIfEvPKT_PS0_i_param_2];
	mov.u32 	%r1, %tid.x;
	mov.u32 	%r8, %ctaid.x;
	mov.u32 	%r2, %ntid.x;
	mad.lo.s32 	%r3, %r8, %r2, %r1;
	setp.ge.s32 	%p1, %r3, %r7;
	mov.f32 	%f9, 0f00000000;
	@%p1 bra 	$L__BB0_2;
	cvta.to.global.u64 	%rd3, %rd1;
	mul.wide.s32 	%rd4, %r3, 4;
	add.s64 	%rd5, %rd3, %rd4;
	ld.global.f32 	%f9, [%rd5];
$L__BB0_2:
	shl.b32 	%r9, %r1, 2;
	mov.u32 	%r10, _ZZ6reduceIfEvPKT_PS0_iE5sdata;
	add.s32 	%r11, %r10, %r9;
	st.shared.f32 	[%r11], %f9;
	bar.sync 	0;
	setp.lt.u32 	%p2, %r2, 2;
	@%p2 bra 	$L__BB0_7;
	mov.b32 	%r19, 1;
$L__BB0_4:
	shl.b32 	%r5, %r19, 1;
	mul.lo.s32 	%r6, %r5, %r1;
	setp.ge.u32 	%p3, %r6, %r2;
	@%p3 bra 	$L__BB0_6;
	add.s32 	%r13, %r6, %r19;
	shl.b32 	%r14, %r13, 2;
	add.s32 	%r16, %r10, %r14;
	ld.shared.f32 	%f4, [%r16];
	shl.b32 	%r17, %r6, 2;
	add.s32 	%r18, %r10, %r17;
	ld.shared.f32 	%f5, [%r18];
	add.f32 	%f6, %f4, %f5;
	st.shared.f32 	[%r18], %f6;
$L__BB0_6:
	bar.sync 	0;
	setp.lt.u32 	%p4, %r5, %r2;
	mov.u32 	%r19, %r5;
	@%p4 bra 	$L__BB0_4;
$L__BB0_7:
	setp.ne.s32 	%p5, %r1, 0;
	@%p5 bra 	$L__BB0_9;
	ld.shared.f32 	%f7, [_ZZ6reduceIfEvPKT_PS0_iE5sdata];
	cvta.to.global.u64 	%rd6, %rd2;
	atom.global.add.f32 	%f8, [%rd6], %f7;
$L__BB0_9:
	ret;

}


// ===== COMPILED SASS (sm_100) =====

	.target	sm_100

	.elftype	@"ET_EXEC"


//--------------------- .note.nv.tkinfo           --------------------------
	.section	.note.nv.tkinfo,"",@"SHT_NOTE"
	.sectionflags	@"SHF_NOTE_NV_TKINFO"
	.tkinfo
        /*0018*/ 	.word	0x00000002
        /*0030*/ 	.string	""
        /*0030*/ 	.string	"ptxas"
        /*0030*/ 	.string	"Cuda compilation tools, release 13.0, V13.0.88"
        /*0030*/ 	.string	"Build cuda_13.0.r13.0/compiler.36424714_0"
        /*0030*/ 	.string	"-arch sm_100 -m 64 "



//--------------------- .note.nv.cuinfo           --------------------------
	.section	.note.nv.cuinfo,"",@"SHT_NOTE"
	.sectionflags	@"SHF_NOTE_NV_CUINFO"
        /*0018*/ 	.short	0x0002
        /*001a*/ 	.short	0x0064
        /*001c*/ 	.short	0x0082
	.zero		2


//--------------------- .nv.info                  --------------------------
	.section	.nv.info,"",@"SHT_CUDA_INFO"
	.align	4


	//----- nvinfo : EIATTR_REGCOUNT
	.align		4
        /*0000*/ 	.byte	0x04, 0x2f
        /*0002*/ 	.short	(.L_1 - .L_0)
	.align		4
.L_0:
        /*0004*/ 	.word	index@(_Z6reduceIfEvPKT_PS0_i)
        /*0008*/ 	.word	0x0000000a


	//----- nvinfo : EIATTR_FRAME_SIZE
	.align		4
.L_1:
        /*000c*/ 	.byte	0x04, 0x11
        /*000e*/ 	.short	(.L_3 - .L_2)
	.align		4
.L_2:
        /*0010*/ 	.word	index@(_Z6reduceIfEvPKT_PS0_i)
        /*0014*/ 	.word	0x00000000


	//----- nvinfo : EIATTR_MIN_STACK_SIZE
	.align		4
.L_3:
        /*0018*/ 	.byte	0x04, 0x12
        /*001a*/ 	.short	(.L_5 - .L_4)
	.align		4
.L_4:
        /*001c*/ 	.word	index@(_Z6reduceIfEvPKT_PS0_i)
        /*0020*/ 	.word	0x00000000
.L_5:


//--------------------- .nv.compat                --------------------------
	.section	.nv.compat,"",@"SHT_CUDA_COMPAT_INFO"
	.align	4
        /*0000*/ 	.byte	0x02, 0x09, 0x00, 0x00, 0x02, 0x02, 0x01, 0x00, 0x02, 0x05, 0x05, 0x00, 0x03, 0x07, 0x01, 0x01
        /*0010*/ 	.byte	0x02, 0x03, 0x00, 0x00, 0x02, 0x06, 0x01, 0x00, 0x04, 0x0b, 0x08, 0x00, 0x09, 0x00, 0x00, 0x00
        /*0020*/ 	.byte	0x00, 0x00, 0x00, 0x00


//--------------------- .nv.info._Z6reduceIfEvPKT_PS0_i --------------------------
	.section	.nv.info._Z6reduceIfEvPKT_PS0_i,"",@"SHT_CUDA_INFO"
	.sectionflags	@""
	.align	4


	//----- nvinfo : EIATTR_CUDA_API_VERSION
	.align		4
        /*0000*/ 	.byte	0x04, 0x37
        /*0002*/ 	.short	(.L_7 - .L_6)
.L_6:
        /*0004*/ 	.word	0x00000082


	//----- nvinfo : EIATTR_KPARAM_INFO
	.align		4
.L_7:
        /*0008*/ 	.byte	0x04, 0x17
        /*000a*/ 	.short	(.L_9 - .L_8)
.L_8:
        /*000c*/ 	.word	0x00000000
        /*0010*/ 	.short	0x0002
        /*0012*/ 	.short	0x0010
        /*0014*/ 	.byte	0x00, 0xf0, 0x11, 0x00


	//----- nvinfo : EIATTR_KPARAM_INFO
	.align		4
.L_9:
        /*0018*/ 	.byte	0x04, 0x17
        /*001a*/ 	.short	(.L_11 - .L_10)
.L_10:
        /*001c*/ 	.word	0x00000000
        /*0020*/ 	.short	0x0001
        /*0022*/ 	.short	0x0008
        /*0024*/ 	.byte	0x00, 0xf5, 0x21, 0x00


	//----- nvinfo : EIATTR_KPARAM_INFO
	.align		4
.L_11:
        /*0028*/ 	.byte	0x04, 0x17
        /*002a*/ 	.short	(.L_13 - .L_12)
.L_12:
        /*002c*/ 	.word	0x00000000
        /*0030*/ 	.short	0x0000
        /*0032*/ 	.short	0x0000
        /*0034*/ 	.byte	0x00, 0xf5, 0x21, 0x00


	//----- nvinfo : EIATTR_SPARSE_MMA_MASK
	.align		4
.L_13:
        /*0038*/ 	.byte	0x03, 0x50
        /*003a*/ 	.short	0x0000


	//----- nvinfo : EIATTR_MAXREG_COUNT
	.align		4
        /*003c*/ 	.byte	0x03, 0x1b
        /*003e*/ 	.short	0x00ff


	//----- nvinfo : EIATTR_NUM_BARRIERS
	.align		4
        /*0040*/ 	.byte	0x02, 0x4c
        /*0042*/ 	.byte	0x01
	.zero		1


	//----- nvinfo : EIATTR_MERCURY_ISA_VERSION
	.align		4
        /*0044*/ 	.byte	0x03, 0x5f
        /*0046*/ 	.short	0x0101


	//----- nvinfo : EIATTR_VRC_CTA_INIT_COUNT
	.align		4
        /*0048*/ 	.byte	0x02, 0x4a
	.zero		1
	.zero		1


	//----- nvinfo : EIATTR_EXIT_INSTR_OFFSETS
	.align		4
        /*004c*/ 	.byte	0x04, 0x1c
        /*004e*/ 	.short	(.L_15 - .L_14)


	//   ....[0]....
.L_14:
        /*0050*/ 	.word	0x00000240


	//   ....[1]....
        /*0054*/ 	.word	0x000002b0


	//----- nvinfo : EIATTR_CBANK_PARAM_SIZE
	.align		4
.L_15:
        /*0058*/ 	.byte	0x03, 0x19
        /*005a*/ 	.short	0x0014


	//----- nvinfo : EIATTR_PARAM_CBANK
	.align		4
        /*005c*/ 	.byte	0x04, 0x0a
        /*005e*/ 	.short	(.L_17 - .L_16)
	.align		4
.L_16:
        /*0060*/ 	.word	index@(.nv.constant0._Z6reduceIfEvPKT_PS0_i)
        /*0064*/ 	.short	0x0380
        /*0066*/ 	.short	0x0014


	//----- nvinfo : EIATTR_SW_WAR
	.align		4
.L_17:
        /*0068*/ 	.byte	0x04, 0x36
        /*006a*/ 	.short	(.L_19 - .L_18)
.L_18:
        /*006c*/ 	.word	0x00000008
.L_19:


//--------------------- .nv.callgraph             --------------------------
	.section	.nv.callgraph,"",@"SHT_CUDA_CALLGRAPH"
	.align	4
	.sectionentsize	8
	.align		4
        /*0000*/ 	.word	0x00000000
	.align		4
        /*0004*/ 	.word	0xffffffff
	.align		4
        /*0008*/ 	.word	0x00000000
	.align		4
        /*000c*/ 	.word	0xfffffffe
	.align		4
        /*0010*/ 	.word	0x00000000
	.align		4
        /*0014*/ 	.word	0xfffffffd
	.align		4
        /*0018*/ 	.word	0x00000000
	.align		4
        /*001c*/ 	.word	0xfffffffc


//--------------------- .text._Z6reduceIfEvPKT_PS0_i --------------------------
	.section	.text._Z6reduceIfEvPKT_PS0_i,"ax",@progbits
	.align	128
        .global         _Z6reduceIfEvPKT_PS0_i
        .type           _Z6reduceIfEvPKT_PS0_i,@function
        .size           _Z6reduceIfEvPKT_PS0_i,(.L_x_3 - _Z6reduceIfEvPKT_PS0_i)
        .other          _Z6reduceIfEvPKT_PS0_i,@"STO_CUDA_ENTRY STV_DEFAULT"
_Z6reduceIfEvPKT_PS0_i:
.text._Z6reduceIfEvPKT_PS0_i:
[----:B------:R-:W-:Y:S01]  /*0000*/  LDC R1, c[0x0][0x37c] ;  /* 0x0000df00ff017b82 */ /* 0x000fe20000000800 */
[----:B------:R-:W0:Y:S07]  /*0010*/  S2R R4, SR_TID.X ;  /* 0x0000000000047919 */ /* 0x000e2e0000002100 */
[----:B------:R-:W0:Y:S01]  /*0020*/  S2UR UR4, SR_CTAID.X ;  /* 0x00000000000479c3 */ /* 0x000e220000002500 */
[----:B------:R-:W1:Y:S01]  /*0030*/  LDCU UR5, c[0x0][0x390] ;  /* 0x00007200ff0577ac */ /* 0x000e620008000800 */
[----:B------:R-:W-:Y:S01]  /*0040*/  IMAD.MOV.U32 R0, RZ, RZ, RZ ;  /* 0x000000ffff007224 */ /* 0x000fe200078e00ff */
[----:B------:R-:W2:Y:S05]  /*0050*/  LDCU.64 UR8, c[0x0][0x358] ;  /* 0x00006b00ff0877ac */ /* 0x000eaa0008000a00 */
[----:B------:R-:W0:Y:S02]  /*0060*/  LDC R7, c[0x0][0x360] ;  /* 0x0000d800ff077b82 */ /* 0x000e240000000800 */
[----:B0-----:R-:W-:-:S05]  /*0070*/  IMAD R5, R7, UR4, R4 ;  /* 0x0000000407057c24 */ /* 0x001fca000f8e0204 */
[----:B-1----:R-:W-:-:S13]  /*0080*/  ISETP.GE.AND P0, PT, R5, UR5, PT ;  /* 0x0000000505007c0c */ /* 0x002fda000bf06270 */
[----:B------:R-:W0:Y:S02]  /*0090*/  @!P0 LDC.64 R2, c[0x0][0x380] ;  /* 0x0000e000ff028b82 */ /* 0x000e240000000a00 */
[----:B0-----:R-:W-:-:S05]  /*00a0*/  @!P0 IMAD.WIDE R2, R5, 0x4, R2 ;  /* 0x0000000405028825 */ /* 0x001fca00078e0202 */
[----:B--2---:R-:W2:Y:S01]  /*00b0*/  @!P0 LDG.E R0, desc[UR8][R2.64] ;  /* 0x0000000802008981 */ /* 0x004ea2000c1e1900 */
[----:B------:R-:W0:Y:S01]  /*00c0*/  S2UR UR5, SR_CgaCtaId ;  /* 0x00000000000579c3 */ /* 0x000e220000008800 */
[----:B------:R-:W-:Y:S01]  /*00d0*/  UMOV UR4, 0x400 ;  /* 0x0000040000047882 */ /* 0x000fe20000000000 */
[----:B------:R-:W-:Y:S02]  /*00e0*/  ISETP.GE.U32.AND P1, PT, R7, 0x2, PT ;  /* 0x000000020700780c */ /* 0x000fe40003f26070 */
[----:B------:R-:W-:Y:S01]  /*00f0*/  ISETP.NE.AND P0, PT, R4, RZ, PT ;  /* 0x000000ff0400720c */ /* 0x000fe20003f05270 */
[----:B0-----:R-:W-:-:S06]  /*0100*/  ULEA UR4, UR5, UR4, 0x18 ;  /* 0x0000000405047291 */ /* 0x001fcc000f8ec0ff */
[----:B------:R-:W-:-:S05]  /*0110*/  LEA R5, R4, UR4, 0x2 ;  /* 0x0000000404057c11 */ /* 0x000fca000f8e10ff */
[----:B--2---:R0:W-:Y:S01]  /*0120*/  STS [R5], R0 ;  /* 0x0000000005007388 */ /* 0x0041e20000000800 */
[----:B------:R-:W-:Y:S06]  /*0130*/  BAR.SYNC.DEFER_BLOCKING 0x0 ;  /* 0x0000000000007b1d */ /* 0x000fec0000010000 */
[----:B------:R-:W-:Y:S05]  /*0140*/  @!P1 BRA `(.L_x_0) ;  /* 0x00000000003c9947 */ /* 0x000fea0003800000 */
[----:B------:R-:W-:-:S05]  /*0150*/  UMOV UR5, 0x1 ;  /* 0x0000000100057882 */ /* 0x000fca0000000000 */
.L_x_1:
[----:B------:R-:W-:-:S06]  /*0160*/  USHF.L.U32 UR6, UR5, 0x1, URZ ;  /* 0x0000000105067899 */ /* 0x000fcc00080006ff */
[----:B------:R-:W-:-:S05]  /*0170*/  IMAD R2, R4, UR6, RZ ;  /* 0x0000000604027c24 */ /* 0x000fca000f8e02ff */
[----:B------:R-:W-:-:S13]  /*0180*/  ISETP.GE.U32.AND P1, PT, R2, R7, PT ;  /* 0x000000070200720c */ /* 0x000fda0003f26070 */
[C---:B0-----:R-:W-:Y:S01]  /*0190*/  @!P1 VIADD R0, R2.reuse, UR5 ;  /* 0x0000000502009c36 */ /* 0x041fe20008000000 */
[----:B------:R-:W-:Y:S01]  /*01a0*/  @!P1 LEA R2, R2, UR4, 0x2 ;  /* 0x0000000402029c11 */ /* 0x000fe2000f8e10ff */
[----:B------:R-:W-:-:S03]  /*01b0*/  UMOV UR5, UR6 ;  /* 0x0000000600057c82 */ /* 0x000fc60008000000 */
[----:B------:R-:W-:Y:S01]  /*01c0*/  @!P1 LEA R0, R0, UR4, 0x2 ;  /* 0x0000000400009c11 */ /* 0x000fe2000f8e10ff */
[----:B------:R-:W-:Y:S05]  /*01d0*/  @!P1 LDS R3, [R2] ;  /* 0x0000000002039984 */ /* 0x000fea0000000800 */
[----:B------:R-:W0:Y:S02]  /*01e0*/  @!P1 LDS R0, [R0] ;  /* 0x0000000000009984 */ /* 0x000e240000000800 */
[----:B0-----:R-:W-:-:S05]  /*01f0*/  @!P1 FADD R3, R0, R3 ;  /* 0x0000000300039221 */ /* 0x001fca0000000000 */
[----:B------:R1:W-:Y:S01]  /*0200*/  @!P1 STS [R2], R3 ;  /* 0x0000000302009388 */ /* 0x0003e20000000800 */
[----:B------:R-:W-:Y:S01]  /*0210*/  BAR.SYNC.DEFER_BLOCKING 0x0 ;  /* 0x0000000000007b1d */ /* 0x000fe20000010000 */
[----:B------:R-:W-:-:S13]  /*0220*/  ISETP.LE.U32.AND P1, PT, R7, UR6, PT ;  /* 0x0000000607007c0c */ /* 0x000fda000bf23070 */
[----:B-1----:R-:W-:Y:S05]  /*0230*/  @!P1 BRA `(.L_x_1) ;  /* 0xfffffffc00c89947 */ /* 0x002fea000383ffff */
.L_x_0:
[----:B------:R-:W-:Y:S05]  /*0240*/  @P0 EXIT ;  /* 0x000000000000094d */ /* 0x000fea0003800000 */
[----:B------:R-:W1:Y:S01]  /*0250*/  S2UR UR5, SR_CgaCtaId ;  /* 0x00000000000579c3 */ /* 0x000e620000008800 */
[----:B------:R-:W-:-:S07]  /*0260*/  UMOV UR4, 0x400 ;  /* 0x0000040000047882 */ /* 0x000fce0000000000 */
[----:B------:R-:W2:Y:S01]  /*0270*/  LDC.64 R2, c[0x0][0x388] ;  /* 0x0000e200ff027b82 */ /* 0x000ea20000000a00 */
[----:B-1----:R-:W-:-:S09]  /*0280*/  ULEA UR4, UR5, UR4, 0x18 ;  /* 0x0000000405047291 */ /* 0x002fd2000f8ec0ff */
[----:B0-----:R-:W2:Y:S04]  /*0290*/  LDS R5, [UR4] ;  /* 0x00000004ff057984 */ /* 0x001ea80008000800 */
[----:B--2---:R-:W-:Y:S01]  /*02a0*/  REDG.E.ADD.F32.FTZ.RN.STRONG.GPU desc[UR8][R2.64], R5 ;  /* 0x00000005020079a6 */ /* 0x004fe2000c12f308 */
[----:B------:R-:W-:Y:S05]  /*02b0*/  EXIT ;  /* 0x000000000000794d */ /* 0x000fea0003800000 */
.L_x_2:
[----:B------:R-:W-:-:S00]  /*02c0*/  BRA `(.L_x_2) ;  /* 0xfffffffc00fc7947 */ /* 0x000fc0000383ffff */
[----:B------:R-:W-:-:S00]  /*02d0*/  NOP ;  /* 0x0000000000007918 */ /* 0x000fc00000000000 */
        /* <DEDUP_REMOVED lines=10> */
.L_x_3:


//--------------------- .nv.shared._Z6reduceIfEvPKT_PS0_i --------------------------
	.section	.nv.shared._Z6reduceIfEvPKT_PS0_i,"aw",@nobits
	.sectionflags	@""
	.align	4
.nv.shared._Z6reduceIfEvPKT_PS0_i:
	.zero		2048


//--------------------- .nv.shared.reserved.0     --------------------------
	.section	.nv.shared.reserved.0,"aw",@nobits
	.weak		__nv_reservedSMEM_offset_0_alias
	.size		__nv_reservedSMEM_offset_0_alias, 0, 64
	.other		__nv_reservedSMEM_offset_0_alias,@"STO_CUDA_RESERVED_SHARED STV_DEFAULT"
__nv_reservedSMEM_offset_0_alias:
	.zero		0
	.zero		64


//--------------------- .nv.constant0._Z6reduceIfEvPKT_PS0_i --------------------------
	.section	.nv.constant0._Z6reduceIfEvPKT_PS0_i,"a",@progbits
	.sectionflags	@""
	.align	4
.nv.constant0._Z6reduceIfEvPKT_PS0_i:
	.zero		916


//--------------------- SYMBOLS --------------------------

	.type		.nv.reservedSmem.offset0,@object
	.size		.nv.reservedSmem.offset0,0x4
	.type		.nv.reservedSmem.cap,@object
	.size		.nv.reservedSmem.cap,0x4
